//
// Generated by NVIDIA NVVM Compiler
//
// Compiler Build ID: CL-36424714
// Cuda compilation tools, release 13.0, V13.0.88
// Based on NVVM 20.0.0
//

.version 9.0
.target sm_100
.address_size 64

	// .globl	_Z10cuda_dgemmiPfS_S_

.visible .entry _Z10cuda_dgemmiPfS_S_(
	.param .u32 _Z10cuda_dgemmiPfS_S__param_0,
	.param .u64 .ptr .align 1 _Z10cuda_dgemmiPfS_S__param_1,
	.param .u64 .ptr .align 1 _Z10cuda_dgemmiPfS_S__param_2,
	.param .u64 .ptr .align 1 _Z10cuda_dgemmiPfS_S__param_3
)
{
	.reg .pred 	%p<13>;
	.reg .b32 	%r<41>;
	.reg .b32 	%f<68>;
	.reg .b64 	%rd<60>;

	ld.param.u32 	%r17, [_Z10cuda_dgemmiPfS_S__param_0];
	ld.param.u64 	%rd13, [_Z10cuda_dgemmiPfS_S__param_1];
	ld.param.u64 	%rd14, [_Z10cuda_dgemmiPfS_S__param_2];
	cvta.to.global.u64 	%rd1, %rd14;
	cvta.to.global.u64 	%rd2, %rd13;
	mov.u32 	%r18, %ctaid.x;
	mov.u32 	%r19, %ntid.x;
	mov.u32 	%r20, %tid.x;
	mad.lo.s32 	%r1, %r18, %r19, %r20;
	mov.u32 	%r21, %ctaid.y;
	mov.u32 	%r22, %ntid.y;
	mov.u32 	%r23, %tid.y;
	mad.lo.s32 	%r24, %r21, %r22, %r23;
	setp.gt.s32 	%p1, %r1, 1499;
	setp.gt.u32 	%p2, %r24, 1499;
	or.pred  	%p3, %p1, %p2;
	@%p3 bra 	$L__BB0_14;
	setp.lt.s32 	%p4, %r17, 1;
	mov.f32 	%f67, 0f00000000;
	@%p4 bra 	$L__BB0_13;
	mul.lo.s32 	%r3, %r17, %r24;
	and.b32  	%r4, %r17, 7;
	setp.lt.u32 	%p5, %r17, 8;
	mov.f32 	%f67, 0f00000000;
	mov.b32 	%r39, 0;
	@%p5 bra 	$L__BB0_5;
	and.b32  	%r26, %r17, 2147483640;
	neg.s32 	%r37, %r26;
	mul.wide.u32 	%rd3, %r17, 28;
	mul.wide.u32 	%rd4, %r17, 24;
	mul.wide.u32 	%rd5, %r17, 16;
	mul.wide.u32 	%rd6, %r17, 12;
	mul.wide.u32 	%rd7, %r17, 8;
	mul.wide.u32 	%rd15, %r3, 4;
	add.s64 	%rd16, %rd15, %rd1;
	add.s64 	%rd59, %rd16, 16;
	mul.wide.u32 	%rd9, %r17, 4;
	mov.f32 	%f67, 0f00000000;
	mov.u32 	%r36, %r1;
$L__BB0_4:
	.pragma "nounroll";
	and.b32  	%r39, %r17, 2147483640;
	mul.wide.s32 	%rd17, %r36, 4;
	add.s64 	%rd18, %rd2, %rd17;
	ld.global.f32 	%f17, [%rd18];
	ld.global.f32 	%f18, [%rd59+-16];
	fma.rn.f32 	%f19, %f17, %f18, %f67;
	add.s64 	%rd19, %rd18, %rd9;
	ld.global.f32 	%f20, [%rd19];
	ld.global.f32 	%f21, [%rd59+-12];
	fma.rn.f32 	%f22, %f20, %f21, %f19;
	add.s64 	%rd20, %rd18, %rd7;
	ld.global.f32 	%f23, [%rd20];
	ld.global.f32 	%f24, [%rd59+-8];
	fma.rn.f32 	%f25, %f23, %f24, %f22;
	add.s64 	%rd21, %rd18, %rd6;
	ld.global.f32 	%f26, [%rd21];
	ld.global.f32 	%f27, [%rd59+-4];
	fma.rn.f32 	%f28, %f26, %f27, %f25;
	add.s64 	%rd22, %rd18, %rd5;
	ld.global.f32 	%f29, [%rd22];
	ld.global.f32 	%f30, [%rd59];
	fma.rn.f32 	%f31, %f29, %f30, %f28;
	mul.wide.u32 	%rd23, %r17, 20;
	add.s64 	%rd24, %rd18, %rd23;
	ld.global.f32 	%f32, [%rd24];
	ld.global.f32 	%f33, [%rd59+4];
	fma.rn.f32 	%f34, %f32, %f33, %f31;
	add.s64 	%rd25, %rd18, %rd4;
	ld.global.f32 	%f35, [%rd25];
	ld.global.f32 	%f36, [%rd59+8];
	fma.rn.f32 	%f37, %f35, %f36, %f34;
	add.s64 	%rd26, %rd18, %rd3;
	ld.global.f32 	%f38, [%rd26];
	ld.global.f32 	%f39, [%rd59+12];
	fma.rn.f32 	%f67, %f38, %f39, %f37;
	add.s32 	%r37, %r37, 8;
	shl.b32 	%r27, %r17, 3;
	add.s32 	%r36, %r36, %r27;
	add.s64 	%rd59, %rd59, 32;
	setp.ne.s32 	%p6, %r37, 0;
	@%p6 bra 	$L__BB0_4;
$L__BB0_5:
	setp.eq.s32 	%p7, %r4, 0;
	@%p7 bra 	$L__BB0_13;
	and.b32  	%r12, %r17, 3;
	setp.lt.u32 	%p8, %r4, 4;
	@%p8 bra 	$L__BB0_8;
	mad.lo.s32 	%r28, %r39, %r17, %r1;
	mul.wide.s32 	%rd27, %r28, 4;
	add.s64 	%rd28, %rd2, %rd27;
	ld.global.f32 	%f41, [%rd28];
	add.s32 	%r29, %r39, %r3;
	mul.wide.u32 	%rd29, %r29, 4;
	add.s64 	%rd30, %rd1, %rd29;
	ld.global.f32 	%f42, [%rd30];
	fma.rn.f32 	%f43, %f41, %f42, %f67;
	mul.wide.u32 	%rd31, %r17, 4;
	add.s64 	%rd32, %rd28, %rd31;
	ld.global.f32 	%f44, [%rd32];
	cvt.u64.u32 	%rd33, %r3;
	cvt.u64.u32 	%rd34, %r39;
	add.s64 	%rd35, %rd34, %rd33;
	shl.b64 	%rd36, %rd35, 2;
	add.s64 	%rd37, %rd1, %rd36;
	ld.global.f32 	%f45, [%rd37+4];
	fma.rn.f32 	%f46, %f44, %f45, %f43;
	add.s64 	%rd38, %rd32, %rd31;
	ld.global.f32 	%f47, [%rd38];
	ld.global.f32 	%f48, [%rd37+8];
	fma.rn.f32 	%f49, %f47, %f48, %f46;
	add.s64 	%rd39, %rd38, %rd31;
	ld.global.f32 	%f50, [%rd39];
	ld.global.f32 	%f51, [%rd37+12];
	fma.rn.f32 	%f67, %f50, %f51, %f49;
	add.s32 	%r39, %r39, 4;
$L__BB0_8:
	setp.eq.s32 	%p9, %r12, 0;
	@%p9 bra 	$L__BB0_13;
	setp.eq.s32 	%p10, %r12, 1;
	@%p10 bra 	$L__BB0_11;
	mad.lo.s32 	%r30, %r39, %r17, %r1;
	mul.wide.s32 	%rd40, %r30, 4;
	add.s64 	%rd41, %rd2, %rd40;
	ld.global.f32 	%f53, [%rd41];
	add.s32 	%r31, %r39, %r3;
	mul.wide.u32 	%rd42, %r31, 4;
	add.s64 	%rd43, %rd1, %rd42;
	ld.global.f32 	%f54, [%rd43];
	fma.rn.f32 	%f55, %f53, %f54, %f67;
	mul.wide.u32 	%rd44, %r17, 4;
	add.s64 	%rd45, %rd41, %rd44;
	ld.global.f32 	%f56, [%rd45];
	cvt.u64.u32 	%rd46, %r3;
	cvt.u64.u32 	%rd47, %r39;
	add.s64 	%rd48, %rd47, %rd46;
	shl.b64 	%rd49, %rd48, 2;
	add.s64 	%rd50, %rd1, %rd49;
	ld.global.f32 	%f57, [%rd50+4];
	fma.rn.f32 	%f67, %f56, %f57, %f55;
	add.s32 	%r39, %r39, 2;
$L__BB0_11:
	and.b32  	%r32, %r17, 1;
	setp.eq.b32 	%p11, %r32, 1;
	not.pred 	%p12, %p11;
	@%p12 bra 	$L__BB0_13;
	mad.lo.s32 	%r33, %r39, %r17, %r1;
	mul.wide.s32 	%rd51, %r33, 4;
	add.s64 	%rd52, %rd2, %rd51;
	ld.global.f32 	%f58, [%rd52];
	add.s32 	%r34, %r39, %r3;
	mul.wide.u32 	%rd53, %r34, 4;
	add.s64 	%rd54, %rd1, %rd53;
	ld.global.f32 	%f59, [%rd54];
	fma.rn.f32 	%f67, %f58, %f59, %f67;
$L__BB0_13:
	ld.param.u64 	%rd58, [_Z10cuda_dgemmiPfS_S__param_3];
	mad.lo.s32 	%r35, %r17, %r24, %r1;
	cvta.to.global.u64 	%rd55, %rd58;
	mul.wide.s32 	%rd56, %r35, 4;
	add.s64 	%rd57, %rd55, %rd56;
	st.global.f32 	[%rd57], %f67;
$L__BB0_14:
	ret;

}


// ===== COMPILED SASS (sm_100) =====

	.target	sm_100

	.elftype	@"ET_EXEC"


//--------------------- .note.nv.tkinfo           --------------------------
	.section	.note.nv.tkinfo,"",@"SHT_NOTE"
	.sectionflags	@"SHF_NOTE_NV_TKINFO"
	.tkinfo
        /*0018*/ 	.word	0x00000002
        /*0030*/ 	.string	""
        /*0030*/ 	.string	"ptxas"
        /*0030*/ 	.string	"Cuda compilation tools, release 13.0, V13.0.88"
        /*0030*/ 	.string	"Build cuda_13.0.r13.0/compiler.36424714_0"
        /*0030*/ 	.string	"-arch sm_100 -m 64 "



//--------------------- .note.nv.cuinfo           --------------------------
	.section	.note.nv.cuinfo,"",@"SHT_NOTE"
	.sectionflags	@"SHF_NOTE_NV_CUINFO"
        /*0018*/ 	.short	0x0002
        /*001a*/ 	.short	0x0064
        /*001c*/ 	.short	0x0082
	.zero		2


//--------------------- .nv.info                  --------------------------
	.section	.nv.info,"",@"SHT_CUDA_INFO"
	.align	4


	//----- nvinfo : EIATTR_REGCOUNT
	.align		4
        /*0000*/ 	.byte	0x04, 0x2f
        /*0002*/ 	.short	(.L_1 - .L_0)
	.align		4
.L_0:
        /*0004*/ 	.word	index@(_Z10cuda_dgemmiPfS_S_)
        /*0008*/ 	.word	0x00000020


	//----- nvinfo : EIATTR_FRAME_SIZE
	.align		4
.L_1:
        /*000c*/ 	.byte	0x04, 0x11
        /*000e*/ 	.short	(.L_3 - .L_2)
	.align		4
.L_2:
        /*0010*/ 	.word	index@(_Z10cuda_dgemmiPfS_S_)
        /*0014*/ 	.word	0x00000000


	//----- nvinfo : EIATTR_MIN_STACK_SIZE
	.align		4
.L_3:
        /*0018*/ 	.byte	0x04, 0x12
        /*001a*/ 	.short	(.L_5 - .L_4)
	.align		4
.L_4:
        /*001c*/ 	.word	index@(_Z10cuda_dgemmiPfS_S_)
        /*0020*/ 	.word	0x00000000
.L_5:


//--------------------- .nv.compat                --------------------------
	.section	.nv.compat,"",@"SHT_CUDA_COMPAT_INFO"
	.align	4
        /*0000*/ 	.byte	0x02, 0x09, 0x00, 0x00, 0x02, 0x02, 0x01, 0x00, 0x02, 0x05, 0x05, 0x00, 0x03, 0x07, 0x01, 0x01
        /*0010*/ 	.byte	0x02, 0x03, 0x00, 0x00, 0x02, 0x06, 0x01, 0x00, 0x04, 0x0b, 0x08, 0x00, 0x09, 0x00, 0x00, 0x00
        /*0020*/ 	.byte	0x00, 0x00, 0x00, 0x00


//--------------------- .nv.info._Z10cuda_dgemmiPfS_S_ --------------------------
	.section	.nv.info._Z10cuda_dgemmiPfS_S_,"",@"SHT_CUDA_INFO"
	.sectionflags	@""
	.align	4


	//----- nvinfo : EIATTR_CUDA_API_VERSION
	.align		4
        /*0000*/ 	.byte	0x04, 0x37
        /*0002*/ 	.short	(.L_7 - .L_6)
.L_6:
        /*0004*/ 	.word	0x00000082


	//----- nvinfo : EIATTR_KPARAM_INFO
	.align		4
.L_7:
        /*0008*/ 	.byte	0x04, 0x17
        /*000a*/ 	.short	(.L_9 - .L_8)
.L_8:
        /*000c*/ 	.word	0x00000000
        /*0010*/ 	.short	0x0003
        /*0012*/ 	.short	0x0018
        /*0014*/ 	.byte	0x00, 0xf5, 0x21, 0x00


	//----- nvinfo : EIATTR_KPARAM_INFO
	.align		4
.L_9:
        /*0018*/ 	.byte	0x04, 0x17
        /*001a*/ 	.short	(.L_11 - .L_10)
.L_10:
        /*001c*/ 	.word	0x00000000
        /*0020*/ 	.short	0x0002
        /*0022*/ 	.short	0x0010
        /*0024*/ 	.byte	0x00, 0xf5, 0x21, 0x00


	//----- nvinfo : EIATTR_KPARAM_INFO
	.align		4
.L_11:
        /*0028*/ 	.byte	0x04, 0x17
        /*002a*/ 	.short	(.L_13 - .L_12)
.L_12:
        /*002c*/ 	.word	0x00000000
        /*0030*/ 	.short	0x0001
        /*0032*/ 	.short	0x0008
        /*0034*/ 	.byte	0x00, 0xf5, 0x21, 0x00


	//----- nvinfo : EIATTR_KPARAM_INFO
	.align		4
.L_13:
        /*0038*/ 	.byte	0x04, 0x17
        /*003a*/ 	.short	(.L_15 - .L_14)
.L_14:
        /*003c*/ 	.word	0x00000000
        /*0040*/ 	.short	0x0000
        /*0042*/ 	.short	0x0000
        /*0044*/ 	.byte	0x00, 0xf0, 0x11, 0x00


	//----- nvinfo : EIATTR_SPARSE_MMA_MASK
	.align		4
.L_15:
        /*0048*/ 	.byte	0x03, 0x50
        /*004a*/ 	.short	0x0000


	//----- nvinfo : EIATTR_MAXREG_COUNT
	.align		4
        /*004c*/ 	.byte	0x03, 0x1b
        /*004e*/ 	.short	0x00ff


	//----- nvinfo : EIATTR_MERCURY_ISA_VERSION
	.align		4
        /*0050*/ 	.byte	0x03, 0x5f
        /*0052*/ 	.short	0x0101


	//----- nvinfo : EIATTR_VRC_CTA_INIT_COUNT
	.align		4
        /*0054*/ 	.byte	0x02, 0x4a
	.zero		1
	.zero		1


	//----- nvinfo : EIATTR_EXIT_INSTR_OFFSETS
	.align		4
        /*0058*/ 	.byte	0x04, 0x1c
        /*005a*/ 	.short	(.L_17 - .L_16)


	//   ....[0]....
.L_16:
        /*005c*/ 	.word	0x000000b0


	//   ....[1]....
        /*0060*/ 	.word	0x000008c0


	//----- nvinfo : EIATTR_CBANK_PARAM_SIZE
	.align		4
.L_17:
        /*0064*/ 	.byte	0x03, 0x19
        /*0066*/ 	.short	0x0020


	//----- nvinfo : EIATTR_PARAM_CBANK
	.align		4
        /*0068*/ 	.byte	0x04, 0x0a
        /*006a*/ 	.short	(.L_19 - .L_18)
	.align		4
.L_18:
        /*006c*/ 	.word	index@(.nv.constant0._Z10cuda_dgemmiPfS_S_)
        /*0070*/ 	.short	0x0380
        /*0072*/ 	.short	0x0020


	//----- nvinfo : EIATTR_SW_WAR
	.align		4
.L_19:
        /*0074*/ 	.byte	0x04, 0x36
        /*0076*/ 	.short	(.L_21 - .L_20)
.L_20:
        /*0078*/ 	.word	0x00000008
.L_21:


//--------------------- .nv.callgraph             --------------------------
	.section	.nv.callgraph,"",@"SHT_CUDA_CALLGRAPH"
	.align	4
	.sectionentsize	8
	.align		4
        /*0000*/ 	.word	0x00000000
	.align		4
        /*0004*/ 	.word	0xffffffff
	.align		4
        /*0008*/ 	.word	0x00000000
	.align		4
        /*000c*/ 	.word	0xfffffffe
	.align		4
        /*0010*/ 	.word	0x00000000
	.align		4
        /*0014*/ 	.word	0xfffffffd
	.align		4
        /*0018*/ 	.word	0x00000000
	.align		4
        /*001c*/ 	.word	0xfffffffc


//--------------------- .text._Z10cuda_dgemmiPfS_S_ --------------------------
	.section	.text._Z10cuda_dgemmiPfS_S_,"ax",@progbits
	.align	128
        .global         _Z10cuda_dgemmiPfS_S_
        .type           _Z10cuda_dgemmiPfS_S_,@function
        .size           _Z10cuda_dgemmiPfS_S_,(.L_x_5 - _Z10cuda_dgemmiPfS_S_)
        .other          _Z10cuda_dgemmiPfS_S_,@"STO_CUDA_ENTRY STV_DEFAULT"
_Z10cuda_dgemmiPfS_S_:
.text._Z10cuda_dgemmiPfS_S_:
[----:B------:R-:W-:Y:S01]  /*0000*/  LDC R1, c[0x0][0x37c] ;  /* 0x0000df00ff017b82 */ /* 0x000fe20000000800 */
[----:B------:R-:W0:Y:S07]  /*0010*/  S2R R3, SR_TID.Y ;  /* 0x0000000000037919 */ /* 0x000e2e0000002200 */
[----:B------:R-:W1:Y:S01]  /*0020*/  LDC R17, c[0x0][0x360] ;  /* 0x0000d800ff117b82 */ /* 0x000e620000000800 */
[----:B------:R-:W1:Y:S07]  /*0030*/  S2R R2, SR_TID.X ;  /* 0x0000000000027919 */ /* 0x000e6e0000002100 */
[----:B------:R-:W0:Y:S08]  /*0040*/  S2UR UR5, SR_CTAID.Y ;  /* 0x00000000000579c3 */ /* 0x000e300000002600 */
[----:B------:R-:W0:Y:S08]  /*0050*/  LDC R0, c[0x0][0x364] ;  /* 0x0000d900ff007b82 */ /* 0x000e300000000800 */
[----:B------:R-:W1:Y:S01]  /*0060*/  S2UR UR4, SR_CTAID.X ;  /* 0x00000000000479c3 */ /* 0x000e620000002500 */
[----:B0-----:R-:W-:-:S05]  /*0070*/  IMAD R0, R0, UR5, R3 ;  /* 0x0000000500007c24 */ /* 0x001fca000f8e0203 */
[----:B------:R-:W-:Y:S01]  /*0080*/  ISETP.GT.U32.AND P0, PT, R0, 0x5db, PT ;  /* 0x000005db0000780c */ /* 0x000fe20003f04070 */
[----:B-1----:R-:W-:-:S05]  /*0090*/  IMAD R17, R17, UR4, R2 ;  /* 0x0000000411117c24 */ /* 0x002fca000f8e0202 */
[----:B------:R-:W-:-:S13]  /*00a0*/  ISETP.GT.OR P0, PT, R17, 0x5db, P0 ;  /* 0x000005db1100780c */ /* 0x000fda0000704670 */
[----:B------:R-:W-:Y:S05]  /*00b0*/  @P0 EXIT ;  /* 0x000000000000094d */ /* 0x000fea0003800000 */
[----:B------:R-:W0:Y:S01]  /*00c0*/  LDC R19, c[0x0][0x380] ;  /* 0x0000e000ff137b82 */ /* 0x000e220000000800 */
[----:B------:R-:W1:Y:S01]  /*00d0*/  LDCU.64 UR4, c[0x0][0x358] ;  /* 0x00006b00ff0477ac */ /* 0x000e620008000a00 */
[----:B------:R-:W-:Y:S01]  /*00e0*/  HFMA2 R27, -RZ, RZ, 0, 0 ;  /* 0x00000000ff1b7431 */ /* 0x000fe200000001ff */
[----:B0-----:R-:W-:-:S13]  /*00f0*/  ISETP.GE.AND P0, PT, R19, 0x1, PT ;  /* 0x000000011300780c */ /* 0x001fda0003f06270 */
[----:B-1----:R-:W-:Y:S05]  /*0100*/  @!P0 BRA `(.L_x_0) ;  /* 0x0000000400dc8947 */ /* 0x002fea0003800000 */
[C---:B------:R-:W-:Y:S01]  /*0110*/  ISETP.GE.U32.AND P0, PT, R19.reuse, 0x8, PT ;  /* 0x000000081300780c */ /* 0x040fe20003f06070 */
[----:B------:R-:W-:Y:S01]  /*0120*/  IMAD R18, R0, R19, RZ ;  /* 0x0000001300127224 */ /* 0x000fe200078e02ff */
[----:B------:R-:W-:Y:S02]  /*0130*/  LOP3.LUT R24, R19, 0x7, RZ, 0xc0, !PT ;  /* 0x0000000713187812 */ /* 0x000fe400078ec0ff */
[----:B------:R-:W-:Y:S02]  /*0140*/  MOV R27, RZ ;  /* 0x000000ff001b7202 */ /* 0x000fe40000000f00 */
[----:B------:R-:W-:-:S07]  /*0150*/  MOV R20, RZ ;  /* 0x000000ff00147202 */ /* 0x000fce0000000f00 */
[----:B------:R-:W-:Y:S05]  /*0160*/  @!P0 BRA `(.L_x_1) ;  /* 0x0000000000c08947 */ /* 0x000fea0003800000 */
[----:B------:R-:W0:Y:S01]  /*0170*/  LDC.64 R2, c[0x0][0x390] ;  /* 0x0000e400ff027b82 */ /* 0x000e220000000a00 */
[----:B------:R-:W-:Y:S02]  /*0180*/  LOP3.LUT R20, R19, 0x7ffffff8, RZ, 0xc0, !PT ;  /* 0x7ffffff813147812 */ /* 0x000fe400078ec0ff */
[----:B------:R-:W-:Y:S02]  /*0190*/  MOV R27, RZ ;  /* 0x000000ff001b7202 */ /* 0x000fe40000000f00 */
[----:B------:R-:W-:Y:S02]  /*01a0*/  MOV R16, R17 ;  /* 0x0000001100107202 */ /* 0x000fe40000000f00 */
[----:B------:R-:W-:Y:S01]  /*01b0*/  IADD3 R21, PT, PT, -R20, RZ, RZ ;  /* 0x000000ff14157210 */ /* 0x000fe20007ffe1ff */
[----:B0-----:R-:W-:-:S03]  /*01c0*/  IMAD.WIDE.U32 R2, R18, 0x4, R2 ;  /* 0x0000000412027825 */ /* 0x001fc600078e0002 */
[----:B------:R-:W-:-:S04]  /*01d0*/  IADD3 R6, P0, PT, R2, 0x10, RZ ;  /* 0x0000001002067810 */ /* 0x000fc80007f1e0ff */
[----:B------:R-:W-:-:S09]  /*01e0*/  IADD3.X R3, PT, PT, RZ, R3, RZ, P0, !PT ;  /* 0x00000003ff037210 */ /* 0x000fd200007fe4ff */
.L_x_2:
[----:B------:R-:W0:Y:S01]  /*01f0*/  LDC.64 R4, c[0x0][0x388] ;  /* 0x0000e200ff047b82 */ /* 0x000e220000000a00 */
[----:B------:R-:W-:-:S05]  /*0200*/  MOV R2, R6 ;  /* 0x0000000600027202 */ /* 0x000fca0000000f00 */
[----:B------:R-:W2:Y:S04]  /*0210*/  LDG.E R13, desc[UR4][R2.64+-0x10] ;  /* 0xfffff004020d7981 */ /* 0x000ea8000c1e1900 */
[----:B------:R-:W3:Y:S04]  /*0220*/  LDG.E R23, desc[UR4][R2.64+-0xc] ;  /* 0xfffff40402177981 */ /* 0x000ee8000c1e1900 */
[----:B------:R-:W4:Y:S04]  /*0230*/  LDG.E R25, desc[UR4][R2.64+-0x8] ;  /* 0xfffff80402197981 */ /* 0x000f28000c1e1900 */
[----:B------:R-:W5:Y:S04]  /*0240*/  LDG.E R29, desc[UR4][R2.64+-0x4] ;  /* 0xfffffc04021d7981 */ /* 0x000f68000c1e1900 */
[----:B------:R-:W5:Y:S01]  /*0250*/  LDG.E R26, desc[UR4][R2.64] ;  /* 0x00000004021a7981 */ /* 0x000f62000c1e1900 */
[----:B0-----:R-:W-:-:S03]  /*0260*/  IMAD.WIDE R4, R16, 0x4, R4 ;  /* 0x0000000410047825 */ /* 0x001fc600078e0204 */
[----:B------:R-:W5:Y:S04]  /*0270*/  LDG.E R28, desc[UR4][R2.64+0x4] ;  /* 0x00000404021c7981 */ /* 0x000f68000c1e1900 */
[----:B------:R-:W2:Y:S01]  /*0280*/  LDG.E R12, desc[UR4][R4.64] ;  /* 0x00000004040c7981 */ /* 0x000ea2000c1e1900 */
[----:B------:R-:W-:-:S04]  /*0290*/  IMAD.WIDE.U32 R14, R19, 0x4, R4 ;  /* 0x00000004130e7825 */ /* 0x000fc800078e0004 */
[C-C-:B------:R-:W-:Y:S01]  /*02a0*/  IMAD.WIDE.U32 R6, R19.reuse, 0x8, R4.reuse ;  /* 0x0000000813067825 */ /* 0x140fe200078e0004 */
[----:B------:R0:W3:Y:S03]  /*02b0*/  LDG.E R22, desc[UR4][R14.64] ;  /* 0x000000040e167981 */ /* 0x0000e6000c1e1900 */
[C-C-:B------:R-:W-:Y:S02]  /*02c0*/  IMAD.WIDE.U32 R10, R19.reuse, 0xc, R4.reuse ;  /* 0x0000000c130a7825 */ /* 0x140fe400078e0004 */
[----:B------:R-:W4:Y:S02]  /*02d0*/  LDG.E R6, desc[UR4][R6.64] ;  /* 0x0000000406067981 */ /* 0x000f24000c1e1900 */
[C-C-:B------:R-:W-:Y:S02]  /*02e0*/  IMAD.WIDE.U32 R8, R19.reuse, 0x10, R4.reuse ;  /* 0x0000001013087825 */ /* 0x140fe400078e0004 */
[----:B------:R-:W5:Y:S02]  /*02f0*/  LDG.E R10, desc[UR4][R10.64] ;  /* 0x000000040a0a7981 */ /* 0x000f64000c1e1900 */
[----:B0-----:R-:W-:-:S02]  /*0300*/  IMAD.WIDE.U32 R14, R19, 0x18, R4 ;  /* 0x00000018130e7825 */ /* 0x001fc400078e0004 */
[----:B------:R-:W5:Y:S04]  /*0310*/  LDG.E R8, desc[UR4][R8.64] ;  /* 0x0000000408087981 */ /* 0x000f68000c1e1900 */
[----:B------:R-:W5:Y:S04]  /*0320*/  LDG.E R14, desc[UR4][R14.64] ;  /* 0x000000040e0e7981 */ /* 0x000f68000c1e1900 */
[----:B------:R-:W5:Y:S04]  /*0330*/  LDG.E R7, desc[UR4][R2.64+0x8] ;  /* 0x0000080402077981 */ /* 0x000f68000c1e1900 */
[----:B------:R0:W5:Y:S01]  /*0340*/  LDG.E R9, desc[UR4][R2.64+0xc] ;  /* 0x00000c0402097981 */ /* 0x000162000c1e1900 */
[----:B--2---:R-:W-:Y:S01]  /*0350*/  FFMA R27, R12, R13, R27 ;  /* 0x0000000d0c1b7223 */ /* 0x004fe2000000001b */
[----:B------:R-:W-:-:S04]  /*0360*/  IMAD.WIDE.U32 R12, R19, 0x14, R4 ;  /* 0x00000014130c7825 */ /* 0x000fc800078e0004 */
[----:B------:R-:W-:Y:S02]  /*0370*/  IMAD.WIDE.U32 R4, R19, 0x1c, R4 ;  /* 0x0000001c13047825 */ /* 0x000fe400078e0004 */
[----:B------:R-:W2:Y:S04]  /*0380*/  LDG.E R12, desc[UR4][R12.64] ;  /* 0x000000040c0c7981 */ /* 0x000ea8000c1e1900 */
[----:B------:R-:W2:Y:S01]  /*0390*/  LDG.E R4, desc[UR4][R4.64] ;  /* 0x0000000404047981 */ /* 0x000ea2000c1e1900 */
[----:B---3--:R-:W-:Y:S01]  /*03a0*/  FFMA R23, R22, R23, R27 ;  /* 0x0000001716177223 */ /* 0x008fe2000000001b */
[----:B------:R-:W-:-:S03]  /*03b0*/  IADD3 R21, PT, PT, R21, 0x8, RZ ;  /* 0x0000000815157810 */ /* 0x000fc60007ffe0ff */
[----:B----4-:R-:W-:Y:S01]  /*03c0*/  FFMA R23, R6, R25, R23 ;  /* 0x0000001906177223 */ /* 0x010fe20000000017 */
[----:B------:R-:W-:-:S03]  /*03d0*/  ISETP.NE.AND P0, PT, R21, RZ, PT ;  /* 0x000000ff1500720c */ /* 0x000fc60003f05270 */
[----:B-----5:R-:W-:-:S04]  /*03e0*/  FFMA R23, R10, R29, R23 ;  /* 0x0000001d0a177223 */ /* 0x020fc80000000017 */
[----:B------:R-:W-:Y:S01]  /*03f0*/  FFMA R23, R8, R26, R23 ;  /* 0x0000001a08177223 */ /* 0x000fe20000000017 */
[----:B------:R-:W-:Y:S02]  /*0400*/  IADD3 R6, P1, PT, R2, 0x20, RZ ;  /* 0x0000002002067810 */ /* 0x000fe40007f3e0ff */
[----:B------:R-:W-:Y:S02]  /*0410*/  LEA R16, R19, R16, 0x3 ;  /* 0x0000001013107211 */ /* 0x000fe400078e18ff */
[----:B0-----:R-:W-:Y:S01]  /*0420*/  IADD3.X R3, PT, PT, RZ, R3, RZ, P1, !PT ;  /* 0x00000003ff037210 */ /* 0x001fe20000ffe4ff */
[----:B--2---:R-:W-:-:S04]  /*0430*/  FFMA R23, R12, R28, R23 ;  /* 0x0000001c0c177223 */ /* 0x004fc80000000017 */
[----:B------:R-:W-:-:S04]  /*0440*/  FFMA R7, R14, R7, R23 ;  /* 0x000000070e077223 */ /* 0x000fc80000000017 */
[----:B------:R-:W-:Y:S01]  /*0450*/  FFMA R27, R4, R9, R7 ;  /* 0x00000009041b7223 */ /* 0x000fe20000000007 */
[----:B------:R-:W-:Y:S06]  /*0460*/  @P0 BRA `(.L_x_2) ;  /* 0xfffffffc00600947 */ /* 0x000fec000383ffff */
.L_x_1:
[----:B------:R-:W-:-:S13]  /*0470*/  ISETP.NE.AND P0, PT, R24, RZ, PT ;  /* 0x000000ff1800720c */ /* 0x000fda0003f05270 */
[----:B------:R-:W-:Y:S05]  /*0480*/  @!P0 BRA `(.L_x_0) ;  /* 0x0000000000fc8947 */ /* 0x000fea0003800000 */
[----:B------:R-:W-:Y:S02]  /*0490*/  ISETP.GE.U32.AND P1, PT, R24, 0x4, PT ;  /* 0x000000041800780c */ /* 0x000fe40003f26070 */
[----:B------:R-:W-:-:S04]  /*04a0*/  LOP3.LUT R14, R19, 0x3, RZ, 0xc0, !PT ;  /* 0x00000003130e7812 */ /* 0x000fc800078ec0ff */
[----:B------:R-:W-:-:S07]  /*04b0*/  ISETP.NE.AND P0, PT, R14, RZ, PT ;  /* 0x000000ff0e00720c */ /* 0x000fce0003f05270 */
[----:B------:R-:W-:Y:S06]  /*04c0*/  @!P1 BRA `(.L_x_3) ;  /* 0x00000000006c9947 */ /* 0x000fec0003800000 */
[----:B------:R-:W0:Y:S01]  /*04d0*/  LDC.64 R8, c[0x0][0x388] ;  /* 0x0000e200ff087b82 */ /* 0x000e220000000a00 */
[----:B------:R-:W1:Y:S01]  /*04e0*/  LDCU.64 UR6, c[0x0][0x390] ;  /* 0x00007200ff0677ac */ /* 0x000e620008000a00 */
[----:B------:R-:W-:Y:S01]  /*04f0*/  IMAD R3, R20, R19, R17 ;  /* 0x0000001314037224 */ /* 0x000fe200078e0211 */
[----:B------:R-:W-:-:S05]  /*0500*/  IADD3 R5, PT, PT, R18, R20, RZ ;  /* 0x0000001412057210 */ /* 0x000fca0007ffe0ff */
[----:B------:R-:W2:Y:S01]  /*0510*/  LDC.64 R12, c[0x0][0x390] ;  /* 0x0000e400ff0c7b82 */ /* 0x000ea20000000a00 */
[----:B0-----:R-:W-:Y:S01]  /*0520*/  IMAD.WIDE R8, R3, 0x4, R8 ;  /* 0x0000000403087825 */ /* 0x001fe200078e0208 */
[----:B------:R-:W-:-:S04]  /*0530*/  IADD3 R3, P1, PT, R18, R20, RZ ;  /* 0x0000001412037210 */ /* 0x000fc80007f3e0ff */
[----:B------:R-:W-:Y:S01]  /*0540*/  IADD3.X R4, PT, PT, RZ, RZ, RZ, P1, !PT ;  /* 0x000000ffff047210 */ /* 0x000fe20000ffe4ff */
[----:B------:R-:W-:Y:S01]  /*0550*/  IMAD.WIDE.U32 R10, R19, 0x4, R8 ;  /* 0x00000004130a7825 */ /* 0x000fe200078e0008 */
[----:B-1----:R-:W-:Y:S01]  /*0560*/  LEA R2, P1, R3, UR6, 0x2 ;  /* 0x0000000603027c11 */ /* 0x002fe2000f8210ff */
[----:B------:R-:W3:Y:S02]  /*0570*/  LDG.E R8, desc[UR4][R8.64] ;  /* 0x0000000408087981 */ /* 0x000ee4000c1e1900 */
[----:B--2---:R-:W-:Y:S01]  /*0580*/  IMAD.WIDE.U32 R12, R5, 0x4, R12 ;  /* 0x00000004050c7825 */ /* 0x004fe200078e000c */
[----:B------:R-:W-:-:S03]  /*0590*/  LEA.HI.X R3, R3, UR7, R4, 0x2, P1 ;  /* 0x0000000703037c11 */ /* 0x000fc600088f1404 */
[C---:B------:R-:W-:Y:S02]  /*05a0*/  IMAD.WIDE.U32 R4, R19.reuse, 0x4, R10 ;  /* 0x0000000413047825 */ /* 0x040fe400078e000a */
[----:B------:R-:W3:Y:S04]  /*05b0*/  LDG.E R12, desc[UR4][R12.64] ;  /* 0x000000040c0c7981 */ /* 0x000ee8000c1e1900 */
[----:B------:R-:W2:Y:S01]  /*05c0*/  LDG.E R10, desc[UR4][R10.64] ;  /* 0x000000040a0a7981 */ /* 0x000ea2000c1e1900 */
[----:B------:R-:W-:-:S03]  /*05d0*/  IMAD.WIDE.U32 R6, R19, 0x4, R4 ;  /* 0x0000000413067825 */ /* 0x000fc600078e0004 */
[----:B------:R-:W2:Y:S04]  /*05e0*/  LDG.E R15, desc[UR4][R2.64+0x4] ;  /* 0x00000404020f7981 */ /* 0x000ea8000c1e1900 */
[----:B------:R-:W4:Y:S04]  /*05f0*/  LDG.E R16, desc[UR4][R4.64] ;  /* 0x0000000404107981 */ /* 0x000f28000c1e1900 */
[----:B------:R-:W4:Y:S04]  /*0600*/  LDG.E R21, desc[UR4][R2.64+0x8] ;  /* 0x0000080402157981 */ /* 0x000f28000c1e1900 */
[----:B------:R-:W5:Y:S04]  /*0610*/  LDG.E R22, desc[UR4][R2.64+0xc] ;  /* 0x00000c0402167981 */ /* 0x000f68000c1e1900 */
[----:B------:R-:W5:Y:S01]  /*0620*/  LDG.E R6, desc[UR4][R6.64] ;  /* 0x0000000406067981 */ /* 0x000f62000c1e1900 */
[----:B------:R-:W-:Y:S01]  /*0630*/  IADD3 R20, PT, PT, R20, 0x4, RZ ;  /* 0x0000000414147810 */ /* 0x000fe20007ffe0ff */
[----:B---3--:R-:W-:-:S04]  /*0640*/  FFMA R27, R8, R12, R27 ;  /* 0x0000000c081b7223 */ /* 0x008fc8000000001b */
[----:B--2---:R-:W-:-:S04]  /*0650*/  FFMA R15, R10, R15, R27 ;  /* 0x0000000f0a0f7223 */ /* 0x004fc8000000001b */
[----:B----4-:R-:W-:-:S04]  /*0660*/  FFMA R15, R16, R21, R15 ;  /* 0x00000015100f7223 */ /* 0x010fc8000000000f */
[----:B-----5:R-:W-:-:S07]  /*0670*/  FFMA R27, R6, R22, R15 ;  /* 0x00000016061b7223 */ /* 0x020fce000000000f */
.L_x_3:
[----:B------:R-:W-:Y:S05]  /*0680*/  @!P0 BRA `(.L_x_0) ;  /* 0x00000000007c8947 */ /* 0x000fea0003800000 */
[----:B------:R-:W-:Y:S02]  /*0690*/  ISETP.NE.AND P1, PT, R14, 0x1, PT ;  /* 0x000000010e00780c */ /* 0x000fe40003f25270 */
[----:B------:R-:W-:-:S04]  /*06a0*/  LOP3.LUT R2, R19, 0x1, RZ, 0xc0, !PT ;  /* 0x0000000113027812 */ /* 0x000fc800078ec0ff */
[----:B------:R-:W-:-:S07]  /*06b0*/  ISETP.NE.U32.AND P0, PT, R2, 0x1, PT ;  /* 0x000000010200780c */ /* 0x000fce0003f05070 */
[----:B------:R-:W0:Y:S01]  /*06c0*/  @P1 LDC.64 R10, c[0x0][0x390] ;  /* 0x0000e400ff0a1b82 */ /* 0x000e220000000a00 */
[CC--:B------:R-:W-:Y:S02]  /*06d0*/  @P1 IADD3 R13, PT, PT, R18.reuse, R20.reuse, RZ ;  /* 0x00000014120d1210 */ /* 0x0c0fe40007ffe0ff */
[----:B------:R-:W-:-:S04]  /*06e0*/  @P1 IADD3 R12, P2, PT, R18, R20, RZ ;  /* 0x00000014120c1210 */ /* 0x000fc80007f5e0ff */
[----:B------:R-:W-:Y:S01]  /*06f0*/  @P1 IADD3.X R14, PT, PT, RZ, RZ, RZ, P2, !PT ;  /* 0x000000ffff0e1210 */ /* 0x000fe200017fe4ff */
[----:B------:R-:W1:Y:S08]  /*0700*/  @P1 LDC.64 R8, c[0x0][0x388] ;  /* 0x0000e200ff081b82 */ /* 0x000e700000000a00 */
[----:B------:R-:W2:Y:S08]  /*0710*/  @P1 LDC.64 R6, c[0x0][0x390] ;  /* 0x0000e400ff061b82 */ /* 0x000eb00000000a00 */
[----:B------:R-:W3:Y:S01]  /*0720*/  @!P0 LDC.64 R4, c[0x0][0x388] ;  /* 0x0000e200ff048b82 */ /* 0x000ee20000000a00 */
[----:B0-----:R-:W-:-:S04]  /*0730*/  @P1 IMAD.WIDE.U32 R10, R13, 0x4, R10 ;  /* 0x000000040d0a1825 */ /* 0x001fc800078e000a */
[CC--:B------:R-:W-:Y:S01]  /*0740*/  @P1 IMAD R13, R20.reuse, R19.reuse, R17 ;  /* 0x00000013140d1224 */ /* 0x0c0fe200078e0211 */
[----:B------:R-:W-:Y:S01]  /*0750*/  @P1 IADD3 R20, PT, PT, R20, 0x2, RZ ;  /* 0x0000000214141810 */ /* 0x000fe20007ffe0ff */
[----:B------:R-:W4:Y:S01]  /*0760*/  @P1 LDG.E R10, desc[UR4][R10.64] ;  /* 0x000000040a0a1981 */ /* 0x000f22000c1e1900 */
[----:B------:R-:W0:Y:S01]  /*0770*/  @!P0 LDC.64 R2, c[0x0][0x390] ;  /* 0x0000e400ff028b82 */ /* 0x000e220000000a00 */
[----:B-1----:R-:W-:Y:S01]  /*0780*/  @P1 IMAD.WIDE R8, R13, 0x4, R8 ;  /* 0x000000040d081825 */ /* 0x002fe200078e0208 */
[----:B------:R-:W-:Y:S02]  /*0790*/  @!P0 IADD3 R21, PT, PT, R18, R20, RZ ;  /* 0x0000001412158210 */ /* 0x000fe40007ffe0ff */
[----:B--2---:R-:W-:Y:S01]  /*07a0*/  @P1 LEA R6, P2, R12, R6, 0x2 ;  /* 0x000000060c061211 */ /* 0x004fe200078410ff */
[----:B------:R-:W-:-:S03]  /*07b0*/  @!P0 IMAD R15, R20, R19, R17 ;  /* 0x00000013140f8224 */ /* 0x000fc600078e0211 */
[----:B------:R-:W-:Y:S01]  /*07c0*/  @P1 LEA.HI.X R7, R12, R7, R14, 0x2, P2 ;  /* 0x000000070c071211 */ /* 0x000fe200010f140e */
[----:B------:R-:W-:Y:S01]  /*07d0*/  @P1 IMAD.WIDE.U32 R12, R19, 0x4, R8 ;  /* 0x00000004130c1825 */ /* 0x000fe200078e0008 */
[----:B------:R-:W4:Y:S03]  /*07e0*/  @P1 LDG.E R14, desc[UR4][R8.64] ;  /* 0x00000004080e1981 */ /* 0x000f26000c1e1900 */
[----:B---3--:R-:W-:Y:S01]  /*07f0*/  @!P0 IMAD.WIDE R4, R15, 0x4, R4 ;  /* 0x000000040f048825 */ /* 0x008fe200078e0204 */
[----:B------:R-:W2:Y:S04]  /*0800*/  @P1 LDG.E R6, desc[UR4][R6.64+0x4] ;  /* 0x0000040406061981 */ /* 0x000ea8000c1e1900 */
[----:B------:R-:W2:Y:S01]  /*0810*/  @P1 LDG.E R13, desc[UR4][R12.64] ;  /* 0x000000040c0d1981 */ /* 0x000ea2000c1e1900 */
[----:B0-----:R-:W-:-:S03]  /*0820*/  @!P0 IMAD.WIDE.U32 R2, R21, 0x4, R2 ;  /* 0x0000000415028825 */ /* 0x001fc600078e0002 */
[----:B------:R-:W3:Y:S04]  /*0830*/  @!P0 LDG.E R4, desc[UR4][R4.64] ;  /* 0x0000000404048981 */ /* 0x000ee8000c1e1900 */
[----:B------:R-:W3:Y:S01]  /*0840*/  @!P0 LDG.E R2, desc[UR4][R2.64] ;  /* 0x0000000402028981 */ /* 0x000ee2000c1e1900 */
[----:B----4-:R-:W-:-:S04]  /*0850*/  @P1 FFMA R10, R14, R10, R27 ;  /* 0x0000000a0e0a1223 */ /* 0x010fc8000000001b */
[----:B--2---:R-:W-:-:S04]  /*0860*/  @P1 FFMA R27, R13, R6, R10 ;  /* 0x000000060d1b1223 */ /* 0x004fc8000000000a */
[----:B---3--:R-:W-:-:S07]  /*0870*/  @!P0 FFMA R27, R4, R2, R27 ;  /* 0x00000002041b8223 */ /* 0x008fce000000001b */
.L_x_0:
[----:B------:R-:W0:Y:S01]  /*0880*/  LDC.64 R2, c[0x0][0x398] ;  /* 0x0000e600ff027b82 */ /* 0x000e220000000a00 */
[----:B------:R-:W-:-:S04]  /*0890*/  IMAD R17, R0, R19, R17 ;  /* 0x0000001300117224 */ /* 0x000fc800078e0211 */
[----:B0-----:R-:W-:-:S05]  /*08a0*/  IMAD.WIDE R2, R17, 0x4, R2 ;  /* 0x0000000411027825 */ /* 0x001fca00078e0202 */
[----:B------:R-:W-:Y:S01]  /*08b0*/  STG.E desc[UR4][R2.64], R27 ;  /* 0x0000001b02007986 */ /* 0x000fe2000c101904 */
[----:B------:R-:W-:Y:S05]  /*08c0*/  EXIT ;  /* 0x000000000000794d */ /* 0x000fea0003800000 */
.L_x_4:
[----:B------:R-:W-:-:S00]  /*08d0*/  BRA `(.L_x_4) ;  /* 0xfffffffc00fc7947 */ /* 0x000fc0000383ffff */
[----:B------:R-:W-:-:S00]  /*08e0*/  NOP ;  /* 0x0000000000007918 */ /* 0x000fc00000000000 */
        /* <DEDUP_REMOVED lines=9> */
.L_x_5:


//--------------------- .nv.shared.reserved.0     --------------------------
	.section	.nv.shared.reserved.0,"aw",@nobits
	.weak		__nv_reservedSMEM_offset_0_alias
	.size		__nv_reservedSMEM_offset_0_alias, 0, 64
	.other		__nv_reservedSMEM_offset_0_alias,@"STO_CUDA_RESERVED_SHARED STV_DEFAULT"
__nv_reservedSMEM_offset_0_alias:
	.zero		0
	.zero		64


//--------------------- .nv.constant0._Z10cuda_dgemmiPfS_S_ --------------------------
	.section	.nv.constant0._Z10cuda_dgemmiPfS_S_,"a",@progbits
	.sectionflags	@""
	.align	4
.nv.constant0._Z10cuda_dgemmiPfS_S_:
	.zero		928


//--------------------- SYMBOLS --------------------------

	.type		.nv.reservedSmem.offset0,@object
	.size		.nv.reservedSmem.offset0,0x4
